	.target	sm_90a

	.elftype	@"ET_EXEC"


//--------------------- .note.nv.tkinfo           --------------------------
	.section	.note.nv.tkinfo,"",@"SHT_NOTE"
	.sectionflags	@"SHF_NOTE_NV_TKINFO"
	.tkinfo
        /*0018*/ 	.word	0x00000002
        /*0030*/ 	.string	""
        /*0030*/ 	.string	"ptxas"
        /*0030*/ 	.string	"Cuda compilation tools, release 13.0, V13.0.88"
        /*0030*/ 	.string	"Build cuda_13.0.r13.0/compiler.36424714_0"
        /*0030*/ 	.string	"-arch sm_90a -m 64 "



//--------------------- .note.nv.cuinfo           --------------------------
	.section	.note.nv.cuinfo,"",@"SHT_NOTE"
	.sectionflags	@"SHF_NOTE_NV_CUINFO"
        /*0018*/ 	.short	0x0002
        /*001a*/ 	.short	0x005a
        /*001c*/ 	.short	0x0082
	.zero		2


//--------------------- .nv.info                  --------------------------
	.section	.nv.info,"",@"SHT_CUDA_INFO"
	.align	4


	//----- nvinfo : EIATTR_REGCOUNT
	.align		4
        /*0000*/ 	.byte	0x04, 0x2f
        /*0002*/ 	.short	(.L_45 - .L_44)
	.align		4
.L_44:
        /*0004*/ 	.word	index@(_ZN3cub17CUB_300001_SM_9006detail11EmptyKernelIvEEvv)
        /*0008*/ 	.word	0x00000004


	//----- nvinfo : EIATTR_FRAME_SIZE
	.align		4
.L_45:
        /*000c*/ 	.byte	0x04, 0x11
        /*000e*/ 	.short	(.L_47 - .L_46)
	.align		4
.L_46:
        /*0010*/ 	.word	index@(_ZN3cub17CUB_300001_SM_9006detail11EmptyKernelIvEEvv)
        /*0014*/ 	.word	0x00000000


	//----- nvinfo : EIATTR_REGCOUNT
	.align		4
.L_47:
        /*0018*/ 	.byte	0x04, 0x2f
        /*001a*/ 	.short	(.L_49 - .L_48)
	.align		4
.L_48:
        /*001c*/ 	.word	index@(_ZN49_GLOBAL__N__3c048ded_16_cublaslt_gemm_cu_6bc0044316set_float_kernelEPff)
        /*0020*/ 	.word	0x00000008


	//----- nvinfo : EIATTR_FRAME_SIZE
	.align		4
.L_49:
        /*0024*/ 	.byte	0x04, 0x11
        /*0026*/ 	.short	(.L_51 - .L_50)
	.align		4
.L_50:
        /*0028*/ 	.word	index@(_ZN49_GLOBAL__N__3c048ded_16_cublaslt_gemm_cu_6bc0044316set_float_kernelEPff)
        /*002c*/ 	.word	0x00000000


	//----- nvinfo : EIATTR_MIN_STACK_SIZE
	.align		4
.L_51:
        /*0030*/ 	.byte	0x04, 0x12
        /*0032*/ 	.short	(.L_53 - .L_52)
	.align		4
.L_52:
        /*0034*/ 	.word	index@(_ZN49_GLOBAL__N__3c048ded_16_cublaslt_gemm_cu_6bc0044316set_float_kernelEPff)
        /*0038*/ 	.word	0x00000000


	//----- nvinfo : EIATTR_MIN_STACK_SIZE
	.align		4
.L_53:
        /*003c*/ 	.byte	0x04, 0x12
        /*003e*/ 	.short	(.L_55 - .L_54)
	.align		4
.L_54:
        /*0040*/ 	.word	index@(_ZN3cub17CUB_300001_SM_9006detail11EmptyKernelIvEEvv)
        /*0044*/ 	.word	0x00000000
.L_55:


//--------------------- .nv.compat                --------------------------
	.section	.nv.compat,"",@"SHT_CUDA_COMPAT_INFO"
	.align	4
        /*0000*/ 	.byte	0x02, 0x09, 0x01, 0x00, 0x02, 0x02, 0x01, 0x00, 0x02, 0x05, 0x05, 0x00, 0x03, 0x07, 0x01, 0x01
        /*0010*/ 	.byte	0x02, 0x03, 0x00, 0x00, 0x02, 0x06, 0x01, 0x00, 0x04, 0x0b, 0x08, 0x00, 0x00, 0x00, 0x00, 0x00
        /*0020*/ 	.byte	0x00, 0x00, 0x00, 0x00


//--------------------- .nv.info._ZN49_GLOBAL__N__3c048ded_16_cublaslt_gemm_cu_6bc0044316set_float_kernelEPff --------------------------
	.section	.nv.info._ZN49_GLOBAL__N__3c048ded_16_cublaslt_gemm_cu_6bc0044316set_float_kernelEPff,"",@"SHT_CUDA_INFO"
	.sectionflags	@""
	.align	4


	//----- nvinfo : EIATTR_CUDA_API_VERSION
	.align		4
        /*0000*/ 	.byte	0x04, 0x37
        /*0002*/ 	.short	(.L_57 - .L_56)
.L_56:
        /*0004*/ 	.word	0x00000082


	//----- nvinfo : EIATTR_KPARAM_INFO
	.align		4
.L_57:
        /*0008*/ 	.byte	0x04, 0x17
        /*000a*/ 	.short	(.L_59 - .L_58)
.L_58:
        /*000c*/ 	.word	0x00000000
        /*0010*/ 	.short	0x0001
        /*0012*/ 	.short	0x0008
        /*0014*/ 	.byte	0x00, 0xf0, 0x11, 0x00


	//----- nvinfo : EIATTR_KPARAM_INFO
	.align		4
.L_59:
        /*0018*/ 	.byte	0x04, 0x17
        /*001a*/ 	.short	(.L_61 - .L_60)
.L_60:
        /*001c*/ 	.word	0x00000000
        /*0020*/ 	.short	0x0000
        /*0022*/ 	.short	0x0000
        /*0024*/ 	.byte	0x00, 0xf0, 0x21, 0x00


	//----- nvinfo : EIATTR_SPARSE_MMA_MASK
	.align		4
.L_61:
        /*0028*/ 	.byte	0x03, 0x50
        /*002a*/ 	.short	0x0000


	//----- nvinfo : EIATTR_MAXREG_COUNT
	.align		4
        /*002c*/ 	.byte	0x03, 0x1b
        /*002e*/ 	.short	0x00ff


	//----- nvinfo : EIATTR_MERCURY_ISA_VERSION
	.align		4
        /*0030*/ 	.byte	0x03, 0x5f
        /*0032*/ 	.short	0x0101


	//----- nvinfo : EIATTR_EXIT_INSTR_OFFSETS
	.align		4
        /*0034*/ 	.byte	0x04, 0x1c
        /*0036*/ 	.short	(.L_63 - .L_62)


	//   ....[0]....
.L_62:
        /*0038*/ 	.word	0x00000050


	//----- nvinfo : EIATTR_MAX_THREADS
	.align		4
.L_63:
        /*003c*/ 	.byte	0x04, 0x05
        /*003e*/ 	.short	(.L_65 - .L_64)
.L_64:
        /*0040*/ 	.word	0x00000001
        /*0044*/ 	.word	0x00000001
        /*0048*/ 	.word	0x00000001


	//----- nvinfo : EIATTR_CBANK_PARAM_SIZE
	.align		4
.L_65:
        /*004c*/ 	.byte	0x03, 0x19
        /*004e*/ 	.short	0x000c


	//----- nvinfo : EIATTR_PARAM_CBANK
	.align		4
        /*0050*/ 	.byte	0x04, 0x0a
        /*0052*/ 	.short	(.L_67 - .L_66)
	.align		4
.L_66:
        /*0054*/ 	.word	index@(.nv.constant0._ZN49_GLOBAL__N__3c048ded_16_cublaslt_gemm_cu_6bc0044316set_float_kernelEPff)
        /*0058*/ 	.short	0x0210
        /*005a*/ 	.short	0x000c


	//----- nvinfo : EIATTR_SW_WAR
	.align		4
.L_67:
        /*005c*/ 	.byte	0x04, 0x36
        /*005e*/ 	.short	(.L_69 - .L_68)
.L_68:
        /*0060*/ 	.word	0x00000008
.L_69:


//--------------------- .nv.info._ZN3cub17CUB_300001_SM_9006detail11EmptyKernelIvEEvv --------------------------
	.section	.nv.info._ZN3cub17CUB_300001_SM_9006detail11EmptyKernelIvEEvv,"",@"SHT_CUDA_INFO"
	.sectionflags	@""
	.align	4


	//----- nvinfo : EIATTR_CUDA_API_VERSION
	.align		4
        /*0000*/ 	.byte	0x04, 0x37
        /*0002*/ 	.short	(.L_71 - .L_70)
.L_70:
        /*0004*/ 	.word	0x00000082


	//----- nvinfo : EIATTR_SPARSE_MMA_MASK
	.align		4
.L_71:
        /*0008*/ 	.byte	0x03, 0x50
        /*000a*/ 	.short	0x0000


	//----- nvinfo : EIATTR_MAXREG_COUNT
	.align		4
        /*000c*/ 	.byte	0x03, 0x1b
        /*000e*/ 	.short	0x00ff


	//----- nvinfo : EIATTR_MERCURY_ISA_VERSION
	.align		4
        /*0010*/ 	.byte	0x03, 0x5f
        /*0012*/ 	.short	0x0101


	//----- nvinfo : EIATTR_EXIT_INSTR_OFFSETS
	.align		4
        /*0014*/ 	.byte	0x04, 0x1c
        /*0016*/ 	.short	(.L_73 - .L_72)


	//   ....[0]....
.L_72:
        /*0018*/ 	.word	0x00000010


	//----- nvinfo : EIATTR_SW_WAR
	.align		4
.L_73:
        /*001c*/ 	.byte	0x04, 0x36
        /*001e*/ 	.short	(.L_75 - .L_74)
.L_74:
        /*0020*/ 	.word	0x00000008
.L_75:


//--------------------- .nv.callgraph             --------------------------
	.section	.nv.callgraph,"",@"SHT_CUDA_CALLGRAPH"
	.align	4
	.sectionentsize	8
	.align		4
        /*0000*/ 	.word	0x00000000
	.align		4
        /*0004*/ 	.word	0xffffffff
	.align		4
        /*0008*/ 	.word	0x00000000
	.align		4
        /*000c*/ 	.word	0xfffffffe
	.align		4
        /*0010*/ 	.word	0x00000000
	.align		4
        /*0014*/ 	.word	0xfffffffd
	.align		4
        /*0018*/ 	.word	0x00000000
	.align		4
        /*001c*/ 	.word	0xfffffffc


//--------------------- .nv.constant4             --------------------------
	.section	.nv.constant4,"a",@progbits
	.align	8
	.align		8
.nv.constant4:
        /*0000*/ 	.dword	_ZN47_INTERNAL_3c048ded_16_cublaslt_gemm_cu_6bc004434cuda3std3__45__cpo5beginE
	.align		8
        /*0008*/ 	.dword	_ZN47_INTERNAL_3c048ded_16_cublaslt_gemm_cu_6bc004434cuda3std3__45__cpo3endE
	.align		8
        /*0010*/ 	.dword	_ZN47_INTERNAL_3c048ded_16_cublaslt_gemm_cu_6bc004434cuda3std3__45__cpo6cbeginE
	.align		8
        /*0018*/ 	.dword	_ZN47_INTERNAL_3c048ded_16_cublaslt_gemm_cu_6bc004434cuda3std3__45__cpo4cendE
	.align		8
        /*0020*/ 	.dword	_ZN47_INTERNAL_3c048ded_16_cublaslt_gemm_cu_6bc004434cuda3std3__45__cpo6rbeginE
	.align		8
        /*0028*/ 	.dword	_ZN47_INTERNAL_3c048ded_16_cublaslt_gemm_cu_6bc004434cuda3std3__45__cpo4rendE
	.align		8
        /*0030*/ 	.dword	_ZN47_INTERNAL_3c048ded_16_cublaslt_gemm_cu_6bc004434cuda3std3__45__cpo7crbeginE
	.align		8
        /*0038*/ 	.dword	_ZN47_INTERNAL_3c048ded_16_cublaslt_gemm_cu_6bc004434cuda3std3__45__cpo5crendE
	.align		8
        /*0040*/ 	.dword	_ZN47_INTERNAL_3c048ded_16_cublaslt_gemm_cu_6bc004434cuda3std3__449_GLOBAL__N__3c048ded_16_cublaslt_gemm_cu_6bc004436ignoreE
	.align		8
        /*0048*/ 	.dword	_ZN47_INTERNAL_3c048ded_16_cublaslt_gemm_cu_6bc004434cuda3std3__419piecewise_constructE
	.align		8
        /*0050*/ 	.dword	_ZN47_INTERNAL_3c048ded_16_cublaslt_gemm_cu_6bc004434cuda3std3__48in_placeE
	.align		8
        /*0058*/ 	.dword	_ZN47_INTERNAL_3c048ded_16_cublaslt_gemm_cu_6bc004434cuda3std3__420unreachable_sentinelE
	.align		8
        /*0060*/ 	.dword	_ZN47_INTERNAL_3c048ded_16_cublaslt_gemm_cu_6bc004434cuda3std3__47nulloptE
	.align		8
        /*0068*/ 	.dword	_ZN47_INTERNAL_3c048ded_16_cublaslt_gemm_cu_6bc004434cuda3std3__48unexpectE
	.align		8
        /*0070*/ 	.dword	_ZN47_INTERNAL_3c048ded_16_cublaslt_gemm_cu_6bc004434cuda3std6ranges3__45__cpo4swapE
	.align		8
        /*0078*/ 	.dword	_ZN47_INTERNAL_3c048ded_16_cublaslt_gemm_cu_6bc004434cuda3std6ranges3__45__cpo9iter_moveE
	.align		8
        /*0080*/ 	.dword	_ZN47_INTERNAL_3c048ded_16_cublaslt_gemm_cu_6bc004434cuda3std6ranges3__45__cpo5beginE
	.align		8
        /*0088*/ 	.dword	_ZN47_INTERNAL_3c048ded_16_cublaslt_gemm_cu_6bc004434cuda3std6ranges3__45__cpo3endE
	.align		8
        /*0090*/ 	.dword	_ZN47_INTERNAL_3c048ded_16_cublaslt_gemm_cu_6bc004434cuda3std6ranges3__45__cpo6cbeginE
	.align		8
        /*0098*/ 	.dword	_ZN47_INTERNAL_3c048ded_16_cublaslt_gemm_cu_6bc004434cuda3std6ranges3__45__cpo4cendE
	.align		8
        /*00a0*/ 	.dword	_ZN47_INTERNAL_3c048ded_16_cublaslt_gemm_cu_6bc004434cuda3std6ranges3__45__cpo7advanceE
	.align		8
        /*00a8*/ 	.dword	_ZN47_INTERNAL_3c048ded_16_cublaslt_gemm_cu_6bc004434cuda3std6ranges3__45__cpo9iter_swapE
	.align		8
        /*00b0*/ 	.dword	_ZN47_INTERNAL_3c048ded_16_cublaslt_gemm_cu_6bc004434cuda3std6ranges3__45__cpo4nextE
	.align		8
        /*00b8*/ 	.dword	_ZN47_INTERNAL_3c048ded_16_cublaslt_gemm_cu_6bc004434cuda3std6ranges3__45__cpo4prevE
	.align		8
        /*00c0*/ 	.dword	_ZN47_INTERNAL_3c048ded_16_cublaslt_gemm_cu_6bc004434cuda3std6ranges3__45__cpo4dataE
	.align		8
        /*00c8*/ 	.dword	_ZN47_INTERNAL_3c048ded_16_cublaslt_gemm_cu_6bc004434cuda3std6ranges3__45__cpo5cdataE
	.align		8
        /*00d0*/ 	.dword	_ZN47_INTERNAL_3c048ded_16_cublaslt_gemm_cu_6bc004434cuda3std6ranges3__45__cpo4sizeE
	.align		8
        /*00d8*/ 	.dword	_ZN47_INTERNAL_3c048ded_16_cublaslt_gemm_cu_6bc004434cuda3std6ranges3__45__cpo5ssizeE
	.align		8
        /*00e0*/ 	.dword	_ZN47_INTERNAL_3c048ded_16_cublaslt_gemm_cu_6bc004434cuda3std6ranges3__45__cpo8distanceE
	.align		8
        /*00e8*/ 	.dword	_ZN47_INTERNAL_3c048ded_16_cublaslt_gemm_cu_6bc004436thrust23THRUST_300001_SM_900_NS6system6detail10sequential3seqE
	.align		8
        /*00f0*/ 	.dword	_ZN47_INTERNAL_3c048ded_16_cublaslt_gemm_cu_6bc004436thrust23THRUST_300001_SM_900_NS12placeholders2_1E
	.align		8
        /*00f8*/ 	.dword	_ZN47_INTERNAL_3c048ded_16_cublaslt_gemm_cu_6bc004436thrust23THRUST_300001_SM_900_NS12placeholders2_2E
	.align		8
        /*0100*/ 	.dword	_ZN47_INTERNAL_3c048ded_16_cublaslt_gemm_cu_6bc004436thrust23THRUST_300001_SM_900_NS12placeholders2_3E
	.align		8
        /*0108*/ 	.dword	_ZN47_INTERNAL_3c048ded_16_cublaslt_gemm_cu_6bc004436thrust23THRUST_300001_SM_900_NS12placeholders2_4E
	.align		8
        /*0110*/ 	.dword	_ZN47_INTERNAL_3c048ded_16_cublaslt_gemm_cu_6bc004436thrust23THRUST_300001_SM_900_NS12placeholders2_5E
	.align		8
        /*0118*/ 	.dword	_ZN47_INTERNAL_3c048ded_16_cublaslt_gemm_cu_6bc004436thrust23THRUST_300001_SM_900_NS12placeholders2_6E
	.align		8
        /*0120*/ 	.dword	_ZN47_INTERNAL_3c048ded_16_cublaslt_gemm_cu_6bc004436thrust23THRUST_300001_SM_900_NS12placeholders2_7E
	.align		8
        /*0128*/ 	.dword	_ZN47_INTERNAL_3c048ded_16_cublaslt_gemm_cu_6bc004436thrust23THRUST_300001_SM_900_NS12placeholders2_8E
	.align		8
        /*0130*/ 	.dword	_ZN47_INTERNAL_3c048ded_16_cublaslt_gemm_cu_6bc004436thrust23THRUST_300001_SM_900_NS12placeholders2_9E
	.align		8
        /*0138*/ 	.dword	_ZN47_INTERNAL_3c048ded_16_cublaslt_gemm_cu_6bc004436thrust23THRUST_300001_SM_900_NS12placeholders3_10E
	.align		8
        /*0140*/ 	.dword	_ZN47_INTERNAL_3c048ded_16_cublaslt_gemm_cu_6bc004434cute7productE
	.align		8
        /*0148*/ 	.dword	_ZN47_INTERNAL_3c048ded_16_cublaslt_gemm_cu_6bc004434cute1_E


//--------------------- .nv.constant3             --------------------------
	.section	.nv.constant3,"a",@progbits
	.align	4
.nv.constant3:
	.type		_ZN47_INTERNAL_3c048ded_16_cublaslt_gemm_cu_6bc0044349_GLOBAL__N__3c048ded_16_cublaslt_gemm_cu_6bc0044310one_deviceE,@object
	.size		_ZN47_INTERNAL_3c048ded_16_cublaslt_gemm_cu_6bc0044349_GLOBAL__N__3c048ded_16_cublaslt_gemm_cu_6bc0044310one_deviceE,(_ZN47_INTERNAL_3c048ded_16_cublaslt_gemm_cu_6bc0044349_GLOBAL__N__3c048ded_16_cublaslt_gemm_cu_6bc0044311zero_deviceE - _ZN47_INTERNAL_3c048ded_16_cublaslt_gemm_cu_6bc0044349_GLOBAL__N__3c048ded_16_cublaslt_gemm_cu_6bc0044310one_deviceE)
_ZN47_INTERNAL_3c048ded_16_cublaslt_gemm_cu_6bc0044349_GLOBAL__N__3c048ded_16_cublaslt_gemm_cu_6bc0044310one_deviceE:
	.zero		4
	.type		_ZN47_INTERNAL_3c048ded_16_cublaslt_gemm_cu_6bc0044349_GLOBAL__N__3c048ded_16_cublaslt_gemm_cu_6bc0044311zero_deviceE,@object
	.size		_ZN47_INTERNAL_3c048ded_16_cublaslt_gemm_cu_6bc0044349_GLOBAL__N__3c048ded_16_cublaslt_gemm_cu_6bc0044311zero_deviceE,(.L_43 - _ZN47_INTERNAL_3c048ded_16_cublaslt_gemm_cu_6bc0044349_GLOBAL__N__3c048ded_16_cublaslt_gemm_cu_6bc0044311zero_deviceE)
_ZN47_INTERNAL_3c048ded_16_cublaslt_gemm_cu_6bc0044349_GLOBAL__N__3c048ded_16_cublaslt_gemm_cu_6bc0044311zero_deviceE:
	.zero		4
.L_43:


//--------------------- .text._ZN49_GLOBAL__N__3c048ded_16_cublaslt_gemm_cu_6bc0044316set_float_kernelEPff --------------------------
	.section	.text._ZN49_GLOBAL__N__3c048ded_16_cublaslt_gemm_cu_6bc0044316set_float_kernelEPff,"ax",@progbits
	.align	128
.text._ZN49_GLOBAL__N__3c048ded_16_cublaslt_gemm_cu_6bc0044316set_float_kernelEPff:
        .type           _ZN49_GLOBAL__N__3c048ded_16_cublaslt_gemm_cu_6bc0044316set_float_kernelEPff,@function
        .size           _ZN49_GLOBAL__N__3c048ded_16_cublaslt_gemm_cu_6bc0044316set_float_kernelEPff,(.L_x_2 - _ZN49_GLOBAL__N__3c048ded_16_cublaslt_gemm_cu_6bc0044316set_float_kernelEPff)
        .other          _ZN49_GLOBAL__N__3c048ded_16_cublaslt_gemm_cu_6bc0044316set_float_kernelEPff,@"STO_CUDA_ENTRY STV_DEFAULT"
_ZN49_GLOBAL__N__3c048ded_16_cublaslt_gemm_cu_6bc0044316set_float_kernelEPff:
[----:B------:R-:W-:Y:S08]  /*0000*/  LDC R1, c[0x0][0x28] ;  /* 0x00000a00ff017b82 */ /* 0x000ff00000000800 */
[----:B------:R-:W0:Y:S01]  /*0010*/  LDC R5, c[0x0][0x218] ;  /* 0x00008600ff057b82 */ /* 0x000e220000000800 */
[----:B------:R-:W-:-:S07]  /*0020*/  ULDC.64 UR4, c[0x0][0x208] ;  /* 0x0000820000047ab9 */ /* 0x000fce0000000a00 */
[----:B------:R-:W0:Y:S02]  /*0030*/  LDC.64 R2, c[0x0][0x210] ;  /* 0x00008400ff027b82 */ /* 0x000e240000000a00 */
[----:B0-----:R-:W-:Y:S01]  /*0040*/  STG.E desc[UR4][R2.64], R5 ;  /* 0x0000000502007986 */ /* 0x001fe2000c101904 */
[----:B------:R-:W-:Y:S05]  /*0050*/  EXIT ;  /* 0x000000000000794d */ /* 0x000fea0003800000 */
.L_x_0:
[----:B------:R-:W-:-:S00]  /*0060*/  BRA `(.L_x_0) ;  /* 0xfffffffc00fc7947 */ /* 0x000fc0000383ffff */
[----:B------:R-:W-:-:S00]  /*0070*/  NOP ;  /* 0x0000000000007918 */ /* 0x000fc00000000000 */
        /* <DEDUP_REMOVED lines=8> */
.L_x_2:


//--------------------- .text._ZN3cub17CUB_300001_SM_9006detail11EmptyKernelIvEEvv --------------------------
	.section	.text._ZN3cub17CUB_300001_SM_9006detail11EmptyKernelIvEEvv,"ax",@progbits
	.align	128
        .global         _ZN3cub17CUB_300001_SM_9006detail11EmptyKernelIvEEvv
        .type           _ZN3cub17CUB_300001_SM_9006detail11EmptyKernelIvEEvv,@function
        .size           _ZN3cub17CUB_300001_SM_9006detail11EmptyKernelIvEEvv,(.L_x_3 - _ZN3cub17CUB_300001_SM_9006detail11EmptyKernelIvEEvv)
        .other          _ZN3cub17CUB_300001_SM_9006detail11EmptyKernelIvEEvv,@"STO_CUDA_ENTRY STV_DEFAULT"
_ZN3cub17CUB_300001_SM_9006detail11EmptyKernelIvEEvv:
.text._ZN3cub17CUB_300001_SM_9006detail11EmptyKernelIvEEvv:
[----:B------:R-:W-:Y:S01]  /*0000*/  LDC R1, c[0x0][0x28] ;  /* 0x00000a00ff017b82 */ /* 0x000fe20000000800 */
[----:B------:R-:W-:Y:S05]  /*0010*/  EXIT ;  /* 0x000000000000794d */ /* 0x000fea0003800000 */
.L_x_1:
        /* <DEDUP_REMOVED lines=14> */
.L_x_3:


//--------------------- .nv.shared.reserved.0     --------------------------
	.section	.nv.shared.reserved.0,"aw",@nobits
	.weak		__nv_reservedSMEM_offset_0_alias
	.size		__nv_reservedSMEM_offset_0_alias, 0, 0
	.other		__nv_reservedSMEM_offset_0_alias,@"STO_CUDA_RESERVED_SHARED STV_DEFAULT"
__nv_reservedSMEM_offset_0_alias:
	.zero		0


//--------------------- .nv.global                --------------------------
	.section	.nv.global,"aw",@nobits
.nv.global:
	.type		_ZN47_INTERNAL_3c048ded_16_cublaslt_gemm_cu_6bc004434cute7productE,@object
	.size		_ZN47_INTERNAL_3c048ded_16_cublaslt_gemm_cu_6bc004434cute7productE,(_ZN47_INTERNAL_3c048ded_16_cublaslt_gemm_cu_6bc004434cuda3std3__449_GLOBAL__N__3c048ded_16_cublaslt_gemm_cu_6bc004436ignoreE - _ZN47_INTERNAL_3c048ded_16_cublaslt_gemm_cu_6bc004434cute7productE)
_ZN47_INTERNAL_3c048ded_16_cublaslt_gemm_cu_6bc004434cute7productE:
	.zero		1
	.type		_ZN47_INTERNAL_3c048ded_16_cublaslt_gemm_cu_6bc004434cuda3std3__449_GLOBAL__N__3c048ded_16_cublaslt_gemm_cu_6bc004436ignoreE,@object
	.size		_ZN47_INTERNAL_3c048ded_16_cublaslt_gemm_cu_6bc004434cuda3std3__449_GLOBAL__N__3c048ded_16_cublaslt_gemm_cu_6bc004436ignoreE,(_ZN47_INTERNAL_3c048ded_16_cublaslt_gemm_cu_6bc004434cuda3std6ranges3__45__cpo4dataE - _ZN47_INTERNAL_3c048ded_16_cublaslt_gemm_cu_6bc004434cuda3std3__449_GLOBAL__N__3c048ded_16_cublaslt_gemm_cu_6bc004436ignoreE)
_ZN47_INTERNAL_3c048ded_16_cublaslt_gemm_cu_6bc004434cuda3std3__449_GLOBAL__N__3c048ded_16_cublaslt_gemm_cu_6bc004436ignoreE:
	.zero		1
	.type		_ZN47_INTERNAL_3c048ded_16_cublaslt_gemm_cu_6bc004434cuda3std6ranges3__45__cpo4dataE,@object
	.size		_ZN47_INTERNAL_3c048ded_16_cublaslt_gemm_cu_6bc004434cuda3std6ranges3__45__cpo4dataE,(_ZN47_INTERNAL_3c048ded_16_cublaslt_gemm_cu_6bc004436thrust23THRUST_300001_SM_900_NS12placeholders2_3E - _ZN47_INTERNAL_3c048ded_16_cublaslt_gemm_cu_6bc004434cuda3std6ranges3__45__cpo4dataE)
_ZN47_INTERNAL_3c048ded_16_cublaslt_gemm_cu_6bc004434cuda3std6ranges3__45__cpo4dataE:
	.zero		1
	.type		_ZN47_INTERNAL_3c048ded_16_cublaslt_gemm_cu_6bc004436thrust23THRUST_300001_SM_900_NS12placeholders2_3E,@object
	.size		_ZN47_INTERNAL_3c048ded_16_cublaslt_gemm_cu_6bc004436thrust23THRUST_300001_SM_900_NS12placeholders2_3E,(_ZN47_INTERNAL_3c048ded_16_cublaslt_gemm_cu_6bc004434cuda3std3__45__cpo5beginE - _ZN47_INTERNAL_3c048ded_16_cublaslt_gemm_cu_6bc004436thrust23THRUST_300001_SM_900_NS12placeholders2_3E)
_ZN47_INTERNAL_3c048ded_16_cublaslt_gemm_cu_6bc004436thrust23THRUST_300001_SM_900_NS12placeholders2_3E:
	.zero		1
	.type		_ZN47_INTERNAL_3c048ded_16_cublaslt_gemm_cu_6bc004434cuda3std3__45__cpo5beginE,@object
	.size		_ZN47_INTERNAL_3c048ded_16_cublaslt_gemm_cu_6bc004434cuda3std3__45__cpo5beginE,(_ZN47_INTERNAL_3c048ded_16_cublaslt_gemm_cu_6bc004434cuda3std6ranges3__45__cpo5beginE - _ZN47_INTERNAL_3c048ded_16_cublaslt_gemm_cu_6bc004434cuda3std3__45__cpo5beginE)
_ZN47_INTERNAL_3c048ded_16_cublaslt_gemm_cu_6bc004434cuda3std3__45__cpo5beginE:
	.zero		1
	.type		_ZN47_INTERNAL_3c048ded_16_cublaslt_gemm_cu_6bc004434cuda3std6ranges3__45__cpo5beginE,@object
	.size		_ZN47_INTERNAL_3c048ded_16_cublaslt_gemm_cu_6bc004434cuda3std6ranges3__45__cpo5beginE,(_ZN47_INTERNAL_3c048ded_16_cublaslt_gemm_cu_6bc004436thrust23THRUST_300001_SM_900_NS12placeholders2_7E - _ZN47_INTERNAL_3c048ded_16_cublaslt_gemm_cu_6bc004434cuda3std6ranges3__45__cpo5beginE)
_ZN47_INTERNAL_3c048ded_16_cublaslt_gemm_cu_6bc004434cuda3std6ranges3__45__cpo5beginE:
	.zero		1
	.type		_ZN47_INTERNAL_3c048ded_16_cublaslt_gemm_cu_6bc004436thrust23THRUST_300001_SM_900_NS12placeholders2_7E,@object
	.size		_ZN47_INTERNAL_3c048ded_16_cublaslt_gemm_cu_6bc004436thrust23THRUST_300001_SM_900_NS12placeholders2_7E,(_ZN47_INTERNAL_3c048ded_16_cublaslt_gemm_cu_6bc004434cuda3std3__45__cpo6rbeginE - _ZN47_INTERNAL_3c048ded_16_cublaslt_gemm_cu_6bc004436thrust23THRUST_300001_SM_900_NS12placeholders2_7E)
_ZN47_INTERNAL_3c048ded_16_cublaslt_gemm_cu_6bc004436thrust23THRUST_300001_SM_900_NS12placeholders2_7E:
	.zero		1
	.type		_ZN47_INTERNAL_3c048ded_16_cublaslt_gemm_cu_6bc004434cuda3std3__45__cpo6rbeginE,@object
	.size		_ZN47_INTERNAL_3c048ded_16_cublaslt_gemm_cu_6bc004434cuda3std3__45__cpo6rbeginE,(_ZN47_INTERNAL_3c048ded_16_cublaslt_gemm_cu_6bc004434cuda3std6ranges3__45__cpo7advanceE - _ZN47_INTERNAL_3c048ded_16_cublaslt_gemm_cu_6bc004434cuda3std3__45__cpo6rbeginE)
_ZN47_INTERNAL_3c048ded_16_cublaslt_gemm_cu_6bc004434cuda3std3__45__cpo6rbeginE:
	.zero		1
	.type		_ZN47_INTERNAL_3c048ded_16_cublaslt_gemm_cu_6bc004434cuda3std6ranges3__45__cpo7advanceE,@object
	.size		_ZN47_INTERNAL_3c048ded_16_cublaslt_gemm_cu_6bc004434cuda3std6ranges3__45__cpo7advanceE,(_ZN47_INTERNAL_3c048ded_16_cublaslt_gemm_cu_6bc004434cuda3std3__47nulloptE - _ZN47_INTERNAL_3c048ded_16_cublaslt_gemm_cu_6bc004434cuda3std6ranges3__45__cpo7advanceE)
_ZN47_INTERNAL_3c048ded_16_cublaslt_gemm_cu_6bc004434cuda3std6ranges3__45__cpo7advanceE:
	.zero		1
	.type		_ZN47_INTERNAL_3c048ded_16_cublaslt_gemm_cu_6bc004434cuda3std3__47nulloptE,@object
	.size		_ZN47_INTERNAL_3c048ded_16_cublaslt_gemm_cu_6bc004434cuda3std3__47nulloptE,(_ZN47_INTERNAL_3c048ded_16_cublaslt_gemm_cu_6bc004434cuda3std6ranges3__45__cpo8distanceE - _ZN47_INTERNAL_3c048ded_16_cublaslt_gemm_cu_6bc004434cuda3std3__47nulloptE)
_ZN47_INTERNAL_3c048ded_16_cublaslt_gemm_cu_6bc004434cuda3std3__47nulloptE:
	.zero		1
	.type		_ZN47_INTERNAL_3c048ded_16_cublaslt_gemm_cu_6bc004434cuda3std6ranges3__45__cpo8distanceE,@object
	.size		_ZN47_INTERNAL_3c048ded_16_cublaslt_gemm_cu_6bc004434cuda3std6ranges3__45__cpo8distanceE,(_ZN47_INTERNAL_3c048ded_16_cublaslt_gemm_cu_6bc004436thrust23THRUST_300001_SM_900_NS12placeholders2_5E - _ZN47_INTERNAL_3c048ded_16_cublaslt_gemm_cu_6bc004434cuda3std6ranges3__45__cpo8distanceE)
_ZN47_INTERNAL_3c048ded_16_cublaslt_gemm_cu_6bc004434cuda3std6ranges3__45__cpo8distanceE:
	.zero		1
	.type		_ZN47_INTERNAL_3c048ded_16_cublaslt_gemm_cu_6bc004436thrust23THRUST_300001_SM_900_NS12placeholders2_5E,@object
	.size		_ZN47_INTERNAL_3c048ded_16_cublaslt_gemm_cu_6bc004436thrust23THRUST_300001_SM_900_NS12placeholders2_5E,(_ZN47_INTERNAL_3c048ded_16_cublaslt_gemm_cu_6bc004434cuda3std3__45__cpo6cbeginE - _ZN47_INTERNAL_3c048ded_16_cublaslt_gemm_cu_6bc004436thrust23THRUST_300001_SM_900_NS12placeholders2_5E)
_ZN47_INTERNAL_3c048ded_16_cublaslt_gemm_cu_6bc004436thrust23THRUST_300001_SM_900_NS12placeholders2_5E:
	.zero		1
	.type		_ZN47_INTERNAL_3c048ded_16_cublaslt_gemm_cu_6bc004434cuda3std3__45__cpo6cbeginE,@object
	.size		_ZN47_INTERNAL_3c048ded_16_cublaslt_gemm_cu_6bc004434cuda3std3__45__cpo6cbeginE,(_ZN47_INTERNAL_3c048ded_16_cublaslt_gemm_cu_6bc004434cuda3std6ranges3__45__cpo6cbeginE - _ZN47_INTERNAL_3c048ded_16_cublaslt_gemm_cu_6bc004434cuda3std3__45__cpo6cbeginE)
_ZN47_INTERNAL_3c048ded_16_cublaslt_gemm_cu_6bc004434cuda3std3__45__cpo6cbeginE:
	.zero		1
	.type		_ZN47_INTERNAL_3c048ded_16_cublaslt_gemm_cu_6bc004434cuda3std6ranges3__45__cpo6cbeginE,@object
	.size		_ZN47_INTERNAL_3c048ded_16_cublaslt_gemm_cu_6bc004434cuda3std6ranges3__45__cpo6cbeginE,(_ZN47_INTERNAL_3c048ded_16_cublaslt_gemm_cu_6bc004434cuda3std3__48in_placeE - _ZN47_INTERNAL_3c048ded_16_cublaslt_gemm_cu_6bc004434cuda3std6ranges3__45__cpo6cbeginE)
_ZN47_INTERNAL_3c048ded_16_cublaslt_gemm_cu_6bc004434cuda3std6ranges3__45__cpo6cbeginE:
	.zero		1
	.type		_ZN47_INTERNAL_3c048ded_16_cublaslt_gemm_cu_6bc004434cuda3std3__48in_placeE,@object
	.size		_ZN47_INTERNAL_3c048ded_16_cublaslt_gemm_cu_6bc004434cuda3std3__48in_placeE,(_ZN47_INTERNAL_3c048ded_16_cublaslt_gemm_cu_6bc004434cuda3std6ranges3__45__cpo4sizeE - _ZN47_INTERNAL_3c048ded_16_cublaslt_gemm_cu_6bc004434cuda3std3__48in_placeE)
_ZN47_INTERNAL_3c048ded_16_cublaslt_gemm_cu_6bc004434cuda3std3__48in_placeE:
	.zero		1
	.type		_ZN47_INTERNAL_3c048ded_16_cublaslt_gemm_cu_6bc004434cuda3std6ranges3__45__cpo4sizeE,@object
	.size		_ZN47_INTERNAL_3c048ded_16_cublaslt_gemm_cu_6bc004434cuda3std6ranges3__45__cpo4sizeE,(_ZN47_INTERNAL_3c048ded_16_cublaslt_gemm_cu_6bc004436thrust23THRUST_300001_SM_900_NS12placeholders2_9E - _ZN47_INTERNAL_3c048ded_16_cublaslt_gemm_cu_6bc004434cuda3std6ranges3__45__cpo4sizeE)
_ZN47_INTERNAL_3c048ded_16_cublaslt_gemm_cu_6bc004434cuda3std6ranges3__45__cpo4sizeE:
	.zero		1
	.type		_ZN47_INTERNAL_3c048ded_16_cublaslt_gemm_cu_6bc004436thrust23THRUST_300001_SM_900_NS12placeholders2_9E,@object
	.size		_ZN47_INTERNAL_3c048ded_16_cublaslt_gemm_cu_6bc004436thrust23THRUST_300001_SM_900_NS12placeholders2_9E,(_ZN47_INTERNAL_3c048ded_16_cublaslt_gemm_cu_6bc004434cuda3std3__45__cpo7crbeginE - _ZN47_INTERNAL_3c048ded_16_cublaslt_gemm_cu_6bc004436thrust23THRUST_300001_SM_900_NS12placeholders2_9E)
_ZN47_INTERNAL_3c048ded_16_cublaslt_gemm_cu_6bc004436thrust23THRUST_300001_SM_900_NS12placeholders2_9E:
	.zero		1
	.type		_ZN47_INTERNAL_3c048ded_16_cublaslt_gemm_cu_6bc004434cuda3std3__45__cpo7crbeginE,@object
	.size		_ZN47_INTERNAL_3c048ded_16_cublaslt_gemm_cu_6bc004434cuda3std3__45__cpo7crbeginE,(_ZN47_INTERNAL_3c048ded_16_cublaslt_gemm_cu_6bc004434cuda3std6ranges3__45__cpo4nextE - _ZN47_INTERNAL_3c048ded_16_cublaslt_gemm_cu_6bc004434cuda3std3__45__cpo7crbeginE)
_ZN47_INTERNAL_3c048ded_16_cublaslt_gemm_cu_6bc004434cuda3std3__45__cpo7crbeginE:
	.zero		1
	.type		_ZN47_INTERNAL_3c048ded_16_cublaslt_gemm_cu_6bc004434cuda3std6ranges3__45__cpo4nextE,@object
	.size		_ZN47_INTERNAL_3c048ded_16_cublaslt_gemm_cu_6bc004434cuda3std6ranges3__45__cpo4nextE,(_ZN47_INTERNAL_3c048ded_16_cublaslt_gemm_cu_6bc004434cuda3std6ranges3__45__cpo4swapE - _ZN47_INTERNAL_3c048ded_16_cublaslt_gemm_cu_6bc004434cuda3std6ranges3__45__cpo4nextE)
_ZN47_INTERNAL_3c048ded_16_cublaslt_gemm_cu_6bc004434cuda3std6ranges3__45__cpo4nextE:
	.zero		1
	.type		_ZN47_INTERNAL_3c048ded_16_cublaslt_gemm_cu_6bc004434cuda3std6ranges3__45__cpo4swapE,@object
	.size		_ZN47_INTERNAL_3c048ded_16_cublaslt_gemm_cu_6bc004434cuda3std6ranges3__45__cpo4swapE,(_ZN47_INTERNAL_3c048ded_16_cublaslt_gemm_cu_6bc004436thrust23THRUST_300001_SM_900_NS12placeholders2_1E - _ZN47_INTERNAL_3c048ded_16_cublaslt_gemm_cu_6bc004434cuda3std6ranges3__45__cpo4swapE)
_ZN47_INTERNAL_3c048ded_16_cublaslt_gemm_cu_6bc004434cuda3std6ranges3__45__cpo4swapE:
	.zero		1
	.type		_ZN47_INTERNAL_3c048ded_16_cublaslt_gemm_cu_6bc004436thrust23THRUST_300001_SM_900_NS12placeholders2_1E,@object
	.size		_ZN47_INTERNAL_3c048ded_16_cublaslt_gemm_cu_6bc004436thrust23THRUST_300001_SM_900_NS12placeholders2_1E,(_ZN47_INTERNAL_3c048ded_16_cublaslt_gemm_cu_6bc004434cute1_E - _ZN47_INTERNAL_3c048ded_16_cublaslt_gemm_cu_6bc004436thrust23THRUST_300001_SM_900_NS12placeholders2_1E)
_ZN47_INTERNAL_3c048ded_16_cublaslt_gemm_cu_6bc004436thrust23THRUST_300001_SM_900_NS12placeholders2_1E:
	.zero		1
	.type		_ZN47_INTERNAL_3c048ded_16_cublaslt_gemm_cu_6bc004434cute1_E,@object
	.size		_ZN47_INTERNAL_3c048ded_16_cublaslt_gemm_cu_6bc004434cute1_E,(_ZN47_INTERNAL_3c048ded_16_cublaslt_gemm_cu_6bc004434cuda3std3__419piecewise_constructE - _ZN47_INTERNAL_3c048ded_16_cublaslt_gemm_cu_6bc004434cute1_E)
_ZN47_INTERNAL_3c048ded_16_cublaslt_gemm_cu_6bc004434cute1_E:
	.zero		1
	.type		_ZN47_INTERNAL_3c048ded_16_cublaslt_gemm_cu_6bc004434cuda3std3__419piecewise_constructE,@object
	.size		_ZN47_INTERNAL_3c048ded_16_cublaslt_gemm_cu_6bc004434cuda3std3__419piecewise_constructE,(_ZN47_INTERNAL_3c048ded_16_cublaslt_gemm_cu_6bc004434cuda3std6ranges3__45__cpo5cdataE - _ZN47_INTERNAL_3c048ded_16_cublaslt_gemm_cu_6bc004434cuda3std3__419piecewise_constructE)
_ZN47_INTERNAL_3c048ded_16_cublaslt_gemm_cu_6bc004434cuda3std3__419piecewise_constructE:
	.zero		1
	.type		_ZN47_INTERNAL_3c048ded_16_cublaslt_gemm_cu_6bc004434cuda3std6ranges3__45__cpo5cdataE,@object
	.size		_ZN47_INTERNAL_3c048ded_16_cublaslt_gemm_cu_6bc004434cuda3std6ranges3__45__cpo5cdataE,(_ZN47_INTERNAL_3c048ded_16_cublaslt_gemm_cu_6bc004436thrust23THRUST_300001_SM_900_NS12placeholders2_4E - _ZN47_INTERNAL_3c048ded_16_cublaslt_gemm_cu_6bc004434cuda3std6ranges3__45__cpo5cdataE)
_ZN47_INTERNAL_3c048ded_16_cublaslt_gemm_cu_6bc004434cuda3std6ranges3__45__cpo5cdataE:
	.zero		1
	.type		_ZN47_INTERNAL_3c048ded_16_cublaslt_gemm_cu_6bc004436thrust23THRUST_300001_SM_900_NS12placeholders2_4E,@object
	.size		_ZN47_INTERNAL_3c048ded_16_cublaslt_gemm_cu_6bc004436thrust23THRUST_300001_SM_900_NS12placeholders2_4E,(_ZN47_INTERNAL_3c048ded_16_cublaslt_gemm_cu_6bc004434cuda3std3__45__cpo3endE - _ZN47_INTERNAL_3c048ded_16_cublaslt_gemm_cu_6bc004436thrust23THRUST_300001_SM_900_NS12placeholders2_4E)
_ZN47_INTERNAL_3c048ded_16_cublaslt_gemm_cu_6bc004436thrust23THRUST_300001_SM_900_NS12placeholders2_4E:
	.zero		1
	.type		_ZN47_INTERNAL_3c048ded_16_cublaslt_gemm_cu_6bc004434cuda3std3__45__cpo3endE,@object
	.size		_ZN47_INTERNAL_3c048ded_16_cublaslt_gemm_cu_6bc004434cuda3std3__45__cpo3endE,(_ZN47_INTERNAL_3c048ded_16_cublaslt_gemm_cu_6bc004434cuda3std6ranges3__45__cpo3endE - _ZN47_INTERNAL_3c048ded_16_cublaslt_gemm_cu_6bc004434cuda3std3__45__cpo3endE)
_ZN47_INTERNAL_3c048ded_16_cublaslt_gemm_cu_6bc004434cuda3std3__45__cpo3endE:
	.zero		1
	.type		_ZN47_INTERNAL_3c048ded_16_cublaslt_gemm_cu_6bc004434cuda3std6ranges3__45__cpo3endE,@object
	.size		_ZN47_INTERNAL_3c048ded_16_cublaslt_gemm_cu_6bc004434cuda3std6ranges3__45__cpo3endE,(_ZN47_INTERNAL_3c048ded_16_cublaslt_gemm_cu_6bc004436thrust23THRUST_300001_SM_900_NS12placeholders2_8E - _ZN47_INTERNAL_3c048ded_16_cublaslt_gemm_cu_6bc004434cuda3std6ranges3__45__cpo3endE)
_ZN47_INTERNAL_3c048ded_16_cublaslt_gemm_cu_6bc004434cuda3std6ranges3__45__cpo3endE:
	.zero		1
	.type		_ZN47_INTERNAL_3c048ded_16_cublaslt_gemm_cu_6bc004436thrust23THRUST_300001_SM_900_NS12placeholders2_8E,@object
	.size		_ZN47_INTERNAL_3c048ded_16_cublaslt_gemm_cu_6bc004436thrust23THRUST_300001_SM_900_NS12placeholders2_8E,(_ZN47_INTERNAL_3c048ded_16_cublaslt_gemm_cu_6bc004434cuda3std3__45__cpo4rendE - _ZN47_INTERNAL_3c048ded_16_cublaslt_gemm_cu_6bc004436thrust23THRUST_300001_SM_900_NS12placeholders2_8E)
_ZN47_INTERNAL_3c048ded_16_cublaslt_gemm_cu_6bc004436thrust23THRUST_300001_SM_900_NS12placeholders2_8E:
	.zero		1
	.type		_ZN47_INTERNAL_3c048ded_16_cublaslt_gemm_cu_6bc004434cuda3std3__45__cpo4rendE,@object
	.size		_ZN47_INTERNAL_3c048ded_16_cublaslt_gemm_cu_6bc004434cuda3std3__45__cpo4rendE,(_ZN47_INTERNAL_3c048ded_16_cublaslt_gemm_cu_6bc004434cuda3std6ranges3__45__cpo9iter_swapE - _ZN47_INTERNAL_3c048ded_16_cublaslt_gemm_cu_6bc004434cuda3std3__45__cpo4rendE)
_ZN47_INTERNAL_3c048ded_16_cublaslt_gemm_cu_6bc004434cuda3std3__45__cpo4rendE:
	.zero		1
	.type		_ZN47_INTERNAL_3c048ded_16_cublaslt_gemm_cu_6bc004434cuda3std6ranges3__45__cpo9iter_swapE,@object
	.size		_ZN47_INTERNAL_3c048ded_16_cublaslt_gemm_cu_6bc004434cuda3std6ranges3__45__cpo9iter_swapE,(_ZN47_INTERNAL_3c048ded_16_cublaslt_gemm_cu_6bc004434cuda3std3__48unexpectE - _ZN47_INTERNAL_3c048ded_16_cublaslt_gemm_cu_6bc004434cuda3std6ranges3__45__cpo9iter_swapE)
_ZN47_INTERNAL_3c048ded_16_cublaslt_gemm_cu_6bc004434cuda3std6ranges3__45__cpo9iter_swapE:
	.zero		1
	.type		_ZN47_INTERNAL_3c048ded_16_cublaslt_gemm_cu_6bc004434cuda3std3__48unexpectE,@object
	.size		_ZN47_INTERNAL_3c048ded_16_cublaslt_gemm_cu_6bc004434cuda3std3__48unexpectE,(_ZN47_INTERNAL_3c048ded_16_cublaslt_gemm_cu_6bc004436thrust23THRUST_300001_SM_900_NS6system6detail10sequential3seqE - _ZN47_INTERNAL_3c048ded_16_cublaslt_gemm_cu_6bc004434cuda3std3__48unexpectE)
_ZN47_INTERNAL_3c048ded_16_cublaslt_gemm_cu_6bc004434cuda3std3__48unexpectE:
	.zero		1
	.type		_ZN47_INTERNAL_3c048ded_16_cublaslt_gemm_cu_6bc004436thrust23THRUST_300001_SM_900_NS6system6detail10sequential3seqE,@object
	.size		_ZN47_INTERNAL_3c048ded_16_cublaslt_gemm_cu_6bc004436thrust23THRUST_300001_SM_900_NS6system6detail10sequential3seqE,(_ZN47_INTERNAL_3c048ded_16_cublaslt_gemm_cu_6bc004436thrust23THRUST_300001_SM_900_NS12placeholders2_6E - _ZN47_INTERNAL_3c048ded_16_cublaslt_gemm_cu_6bc004436thrust23THRUST_300001_SM_900_NS6system6detail10sequential3seqE)
_ZN47_INTERNAL_3c048ded_16_cublaslt_gemm_cu_6bc004436thrust23THRUST_300001_SM_900_NS6system6detail10sequential3seqE:
	.zero		1
	.type		_ZN47_INTERNAL_3c048ded_16_cublaslt_gemm_cu_6bc004436thrust23THRUST_300001_SM_900_NS12placeholders2_6E,@object
	.size		_ZN47_INTERNAL_3c048ded_16_cublaslt_gemm_cu_6bc004436thrust23THRUST_300001_SM_900_NS12placeholders2_6E,(_ZN47_INTERNAL_3c048ded_16_cublaslt_gemm_cu_6bc004434cuda3std3__45__cpo4cendE - _ZN47_INTERNAL_3c048ded_16_cublaslt_gemm_cu_6bc004436thrust23THRUST_300001_SM_900_NS12placeholders2_6E)
_ZN47_INTERNAL_3c048ded_16_cublaslt_gemm_cu_6bc004436thrust23THRUST_300001_SM_900_NS12placeholders2_6E:
	.zero		1
	.type		_ZN47_INTERNAL_3c048ded_16_cublaslt_gemm_cu_6bc004434cuda3std3__45__cpo4cendE,@object
	.size		_ZN47_INTERNAL_3c048ded_16_cublaslt_gemm_cu_6bc004434cuda3std3__45__cpo4cendE,(_ZN47_INTERNAL_3c048ded_16_cublaslt_gemm_cu_6bc004434cuda3std6ranges3__45__cpo4cendE - _ZN47_INTERNAL_3c048ded_16_cublaslt_gemm_cu_6bc004434cuda3std3__45__cpo4cendE)
_ZN47_INTERNAL_3c048ded_16_cublaslt_gemm_cu_6bc004434cuda3std3__45__cpo4cendE:
	.zero		1
	.type		_ZN47_INTERNAL_3c048ded_16_cublaslt_gemm_cu_6bc004434cuda3std6ranges3__45__cpo4cendE,@object
	.size		_ZN47_INTERNAL_3c048ded_16_cublaslt_gemm_cu_6bc004434cuda3std6ranges3__45__cpo4cendE,(_ZN47_INTERNAL_3c048ded_16_cublaslt_gemm_cu_6bc004434cuda3std3__420unreachable_sentinelE - _ZN47_INTERNAL_3c048ded_16_cublaslt_gemm_cu_6bc004434cuda3std6ranges3__45__cpo4cendE)
_ZN47_INTERNAL_3c048ded_16_cublaslt_gemm_cu_6bc004434cuda3std6ranges3__45__cpo4cendE:
	.zero		1
	.type		_ZN47_INTERNAL_3c048ded_16_cublaslt_gemm_cu_6bc004434cuda3std3__420unreachable_sentinelE,@object
	.size		_ZN47_INTERNAL_3c048ded_16_cublaslt_gemm_cu_6bc004434cuda3std3__420unreachable_sentinelE,(_ZN47_INTERNAL_3c048ded_16_cublaslt_gemm_cu_6bc004434cuda3std6ranges3__45__cpo5ssizeE - _ZN47_INTERNAL_3c048ded_16_cublaslt_gemm_cu_6bc004434cuda3std3__420unreachable_sentinelE)
_ZN47_INTERNAL_3c048ded_16_cublaslt_gemm_cu_6bc004434cuda3std3__420unreachable_sentinelE:
	.zero		1
	.type		_ZN47_INTERNAL_3c048ded_16_cublaslt_gemm_cu_6bc004434cuda3std6ranges3__45__cpo5ssizeE,@object
	.size		_ZN47_INTERNAL_3c048ded_16_cublaslt_gemm_cu_6bc004434cuda3std6ranges3__45__cpo5ssizeE,(_ZN47_INTERNAL_3c048ded_16_cublaslt_gemm_cu_6bc004436thrust23THRUST_300001_SM_900_NS12placeholders3_10E - _ZN47_INTERNAL_3c048ded_16_cublaslt_gemm_cu_6bc004434cuda3std6ranges3__45__cpo5ssizeE)
_ZN47_INTERNAL_3c048ded_16_cublaslt_gemm_cu_6bc004434cuda3std6ranges3__45__cpo5ssizeE:
	.zero		1
	.type		_ZN47_INTERNAL_3c048ded_16_cublaslt_gemm_cu_6bc004436thrust23THRUST_300001_SM_900_NS12placeholders3_10E,@object
	.size		_ZN47_INTERNAL_3c048ded_16_cublaslt_gemm_cu_6bc004436thrust23THRUST_300001_SM_900_NS12placeholders3_10E,(_ZN47_INTERNAL_3c048ded_16_cublaslt_gemm_cu_6bc004434cuda3std3__45__cpo5crendE - _ZN47_INTERNAL_3c048ded_16_cublaslt_gemm_cu_6bc004436thrust23THRUST_300001_SM_900_NS12placeholders3_10E)
_ZN47_INTERNAL_3c048ded_16_cublaslt_gemm_cu_6bc004436thrust23THRUST_300001_SM_900_NS12placeholders3_10E:
	.zero		1
	.type		_ZN47_INTERNAL_3c048ded_16_cublaslt_gemm_cu_6bc004434cuda3std3__45__cpo5crendE,@object
	.size		_ZN47_INTERNAL_3c048ded_16_cublaslt_gemm_cu_6bc004434cuda3std3__45__cpo5crendE,(_ZN47_INTERNAL_3c048ded_16_cublaslt_gemm_cu_6bc004434cuda3std6ranges3__45__cpo4prevE - _ZN47_INTERNAL_3c048ded_16_cublaslt_gemm_cu_6bc004434cuda3std3__45__cpo5crendE)
_ZN47_INTERNAL_3c048ded_16_cublaslt_gemm_cu_6bc004434cuda3std3__45__cpo5crendE:
	.zero		1
	.type		_ZN47_INTERNAL_3c048ded_16_cublaslt_gemm_cu_6bc004434cuda3std6ranges3__45__cpo4prevE,@object
	.size		_ZN47_INTERNAL_3c048ded_16_cublaslt_gemm_cu_6bc004434cuda3std6ranges3__45__cpo4prevE,(_ZN47_INTERNAL_3c048ded_16_cublaslt_gemm_cu_6bc004434cuda3std6ranges3__45__cpo9iter_moveE - _ZN47_INTERNAL_3c048ded_16_cublaslt_gemm_cu_6bc004434cuda3std6ranges3__45__cpo4prevE)
_ZN47_INTERNAL_3c048ded_16_cublaslt_gemm_cu_6bc004434cuda3std6ranges3__45__cpo4prevE:
	.zero		1
	.type		_ZN47_INTERNAL_3c048ded_16_cublaslt_gemm_cu_6bc004434cuda3std6ranges3__45__cpo9iter_moveE,@object
	.size		_ZN47_INTERNAL_3c048ded_16_cublaslt_gemm_cu_6bc004434cuda3std6ranges3__45__cpo9iter_moveE,(_ZN47_INTERNAL_3c048ded_16_cublaslt_gemm_cu_6bc004436thrust23THRUST_300001_SM_900_NS12placeholders2_2E - _ZN47_INTERNAL_3c048ded_16_cublaslt_gemm_cu_6bc004434cuda3std6ranges3__45__cpo9iter_moveE)
_ZN47_INTERNAL_3c048ded_16_cublaslt_gemm_cu_6bc004434cuda3std6ranges3__45__cpo9iter_moveE:
	.zero		1
	.type		_ZN47_INTERNAL_3c048ded_16_cublaslt_gemm_cu_6bc004436thrust23THRUST_300001_SM_900_NS12placeholders2_2E,@object
	.size		_ZN47_INTERNAL_3c048ded_16_cublaslt_gemm_cu_6bc004436thrust23THRUST_300001_SM_900_NS12placeholders2_2E,(.L_31 - _ZN47_INTERNAL_3c048ded_16_cublaslt_gemm_cu_6bc004436thrust23THRUST_300001_SM_900_NS12placeholders2_2E)
_ZN47_INTERNAL_3c048ded_16_cublaslt_gemm_cu_6bc004436thrust23THRUST_300001_SM_900_NS12placeholders2_2E:
	.zero		1
.L_31:


//--------------------- .nv.constant0._ZN49_GLOBAL__N__3c048ded_16_cublaslt_gemm_cu_6bc0044316set_float_kernelEPff --------------------------
	.section	.nv.constant0._ZN49_GLOBAL__N__3c048ded_16_cublaslt_gemm_cu_6bc0044316set_float_kernelEPff,"a",@progbits
	.sectionflags	@""
	.align	4
.nv.constant0._ZN49_GLOBAL__N__3c048ded_16_cublaslt_gemm_cu_6bc0044316set_float_kernelEPff:
	.zero		540


//--------------------- .nv.constant0._ZN3cub17CUB_300001_SM_9006detail11EmptyKernelIvEEvv --------------------------
	.section	.nv.constant0._ZN3cub17CUB_300001_SM_9006detail11EmptyKernelIvEEvv,"a",@progbits
	.sectionflags	@""
	.align	4
.nv.constant0._ZN3cub17CUB_300001_SM_9006detail11EmptyKernelIvEEvv:
	.zero		528


//--------------------- SYMBOLS --------------------------

	.type		.nv.reservedSmem.offset0,@object
	.size		.nv.reservedSmem.offset0,0x4
